	.headerflags	@"EF_CUDA_TEXMODE_UNIFIED EF_CUDA_64BIT_ADDRESS EF_CUDA_ACCELERATORS EF_CUDA_SM90 EF_CUDA_VIRTUAL_SM(EF_CUDA_SM90)"
	.elftype	@"ET_EXEC"


//--------------------- .nv.info                  --------------------------
	.section	.nv.info,"",@"SHT_CUDA_INFO"
	.align	4


	//----- nvinfo : EIATTR_REGCOUNT
	.align		4
        /*0000*/ 	.byte	0x04, 0x2f
        /*0002*/ 	.short	(.L_1 - .L_0)
	.align		4
.L_0:
        /*0004*/ 	.word	index@(triton_poi_fused_cat_10)
        /*0008*/ 	.word	0x00000018


	//----- nvinfo : EIATTR_MIN_STACK_SIZE
	.align		4
.L_1:
        /*000c*/ 	.byte	0x04, 0x12
        /*000e*/ 	.short	(.L_3 - .L_2)
	.align		4
.L_2:
        /*0010*/ 	.word	index@(triton_poi_fused_cat_10)
        /*0014*/ 	.word	0x00000000


	//----- nvinfo : EIATTR_FRAME_SIZE
	.align		4
.L_3:
        /*0018*/ 	.byte	0x04, 0x11
        /*001a*/ 	.short	(.L_5 - .L_4)
	.align		4
.L_4:
        /*001c*/ 	.word	index@(triton_poi_fused_cat_10)
        /*0020*/ 	.word	0x00000000


	//----- nvinfo : EIATTR_MIN_STACK_SIZE
	.align		4
.L_5:
        /*0024*/ 	.byte	0x04, 0x12
        /*0026*/ 	.short	(.L_7 - .L_6)
	.align		4
.L_6:
        /*0028*/ 	.word	index@(triton_poi_fused_cat_10)
        /*002c*/ 	.word	0x00000000
.L_7:


//--------------------- .nv.info.triton_poi_fused_cat_10 --------------------------
	.section	.nv.info.triton_poi_fused_cat_10,"",@"SHT_CUDA_INFO"
	.sectionflags	@""
	.align	4


	//----- nvinfo : EIATTR_CUDA_API_VERSION
	.align		4
        /*0000*/ 	.byte	0x04, 0x37
        /*0002*/ 	.short	(.L_9 - .L_8)
.L_8:
        /*0004*/ 	.word	0x0000007c


	//----- nvinfo : EIATTR_KPARAM_INFO
	.align		4
.L_9:
        /*0008*/ 	.byte	0x04, 0x17
        /*000a*/ 	.short	(.L_11 - .L_10)
.L_10:
        /*000c*/ 	.word	0x00000000
        /*0010*/ 	.short	0x0005
        /*0012*/ 	.short	0x0028
        /*0014*/ 	.byte	0x00, 0xf0, 0x11, 0x00


	//----- nvinfo : EIATTR_KPARAM_INFO
	.align		4
.L_11:
        /*0018*/ 	.byte	0x04, 0x17
        /*001a*/ 	.short	(.L_13 - .L_12)
.L_12:
        /*001c*/ 	.word	0x00000000
        /*0020*/ 	.short	0x0004
        /*0022*/ 	.short	0x0020
        /*0024*/ 	.byte	0x00, 0xf4, 0x21, 0x00


	//----- nvinfo : EIATTR_KPARAM_INFO
	.align		4
.L_13:
        /*0028*/ 	.byte	0x04, 0x17
        /*002a*/ 	.short	(.L_15 - .L_14)
.L_14:
        /*002c*/ 	.word	0x00000000
        /*0030*/ 	.short	0x0003
        /*0032*/ 	.short	0x0018
        /*0034*/ 	.byte	0x00, 0xf4, 0x21, 0x00


	//----- nvinfo : EIATTR_KPARAM_INFO
	.align		4
.L_15:
        /*0038*/ 	.byte	0x04, 0x17
        /*003a*/ 	.short	(.L_17 - .L_16)
.L_16:
        /*003c*/ 	.word	0x00000000
        /*0040*/ 	.short	0x0002
        /*0042*/ 	.short	0x0010
        /*0044*/ 	.byte	0x00, 0xf4, 0x21, 0x00


	//----- nvinfo : EIATTR_KPARAM_INFO
	.align		4
.L_17:
        /*0048*/ 	.byte	0x04, 0x17
        /*004a*/ 	.short	(.L_19 - .L_18)
.L_18:
        /*004c*/ 	.word	0x00000000
        /*0050*/ 	.short	0x0001
        /*0052*/ 	.short	0x0008
        /*0054*/ 	.byte	0x00, 0xf4, 0x21, 0x00


	//----- nvinfo : EIATTR_KPARAM_INFO
	.align		4
.L_19:
        /*0058*/ 	.byte	0x04, 0x17
        /*005a*/ 	.short	(.L_21 - .L_20)
.L_20:
        /*005c*/ 	.word	0x00000000
        /*0060*/ 	.short	0x0000
        /*0062*/ 	.short	0x0000
        /*0064*/ 	.byte	0x00, 0xf4, 0x21, 0x00


	//----- nvinfo : EIATTR_SPARSE_MMA_MASK
	.align		4
.L_21:
        /*0068*/ 	.byte	0x03, 0x50
        /*006a*/ 	.short	0x0000


	//----- nvinfo : EIATTR_MAXREG_COUNT
	.align		4
        /*006c*/ 	.byte	0x03, 0x1b
        /*006e*/ 	.short	0x00ff


	//----- nvinfo : EIATTR_EXIT_INSTR_OFFSETS
	.align		4
        /*0070*/ 	.byte	0x04, 0x1c
        /*0072*/ 	.short	(.L_23 - .L_22)


	//   ....[0]....
.L_22:
        /*0074*/ 	.word	0x000003c0


	//   ....[1]....
        /*0078*/ 	.word	0x000003e0


	//----- nvinfo : EIATTR_REQNTID
	.align		4
.L_23:
        /*007c*/ 	.byte	0x04, 0x10
        /*007e*/ 	.short	(.L_25 - .L_24)
.L_24:
        /*0080*/ 	.word	0x00000100
        /*0084*/ 	.word	0x00000001
        /*0088*/ 	.word	0x00000001


	//----- nvinfo : EIATTR_CBANK_PARAM_SIZE
	.align		4
.L_25:
        /*008c*/ 	.byte	0x03, 0x19
        /*008e*/ 	.short	0x002c


	//----- nvinfo : EIATTR_PARAM_CBANK
	.align		4
        /*0090*/ 	.byte	0x04, 0x0a
        /*0092*/ 	.short	(.L_27 - .L_26)
	.align		4
.L_26:
        /*0094*/ 	.word	index@(.nv.constant0.triton_poi_fused_cat_10)
        /*0098*/ 	.short	0x0210
        /*009a*/ 	.short	0x002c


	//----- nvinfo : EIATTR_SW_WAR
	.align		4
.L_27:
        /*009c*/ 	.byte	0x04, 0x36
        /*009e*/ 	.short	(.L_29 - .L_28)
.L_28:
        /*00a0*/ 	.word	0x00000008
.L_29:


//--------------------- .nv.callgraph             --------------------------
	.section	.nv.callgraph,"",@"SHT_CUDA_CALLGRAPH"
	.align	4
	.sectionentsize	8
	.align		4
        /*0000*/ 	.word	0x00000000
	.align		4
        /*0004*/ 	.word	0xffffffff
	.align		4
        /*0008*/ 	.word	0x00000000
	.align		4
        /*000c*/ 	.word	0xfffffffe
	.align		4
        /*0010*/ 	.word	0x00000000
	.align		4
        /*0014*/ 	.word	0xfffffffd
	.align		4
        /*0018*/ 	.word	0x00000000
	.align		4
        /*001c*/ 	.word	0xfffffffc


//--------------------- .text.triton_poi_fused_cat_10 --------------------------
	.section	.text.triton_poi_fused_cat_10,"ax",@progbits
	.align	128
        .global         triton_poi_fused_cat_10
        .type           triton_poi_fused_cat_10,@function
        .size           triton_poi_fused_cat_10,(.L_x_1 - triton_poi_fused_cat_10)
        .other          triton_poi_fused_cat_10,@"STO_CUDA_ENTRY STV_DEFAULT"
triton_poi_fused_cat_10:
.text.triton_poi_fused_cat_10:
[----:B------:R-:W0:Y:S02]  /*0000*/  LDC R1, c[0x0][0x28] ;  /* 0x00000a00ff017b82 */ /* 0x000e240000000800 */
[----:B------:R-:W1:Y:S01]  /*0010*/  S2R R0, SR_TID.X ;  /* 0x0000000000007919 */ /* 0x000e620000002100 */
[----:B------:R-:W2:Y:S01]  /*0020*/  LDC.64 R10, c[0x0][0x210] ;  /* 0x00008400ff0a7b82 */ /* 0x000ea20000000a00 */
[----:B------:R-:W-:Y:S01]  /*0030*/  ULDC.64 UR6, c[0x0][0x220] ;  /* 0x0000880000067ab9 */ /* 0x000fe20000000a00 */
[----:B------:R-:W-:Y:S01]  /*0040*/  ULDC.64 UR4, c[0x0][0x208] ;  /* 0x0000820000047ab9 */ /* 0x000fe20000000a00 */
[----:B------:R-:W3:Y:S05]  /*0050*/  S2R R3, SR_CTAID.X ;  /* 0x0000000000037919 */ /* 0x000eea0000002500 */
[----:B------:R-:W4:Y:S08]  /*0060*/  LDC.64 R6, c[0x0][0x218] ;  /* 0x00008600ff067b82 */ /* 0x000f300000000a00 */
[----:B------:R-:W5:Y:S01]  /*0070*/  LDC.64 R8, c[0x0][0x228] ;  /* 0x00008a00ff087b82 */ /* 0x000f620000000a00 */
[----:B-1----:R-:W-:-:S05]  /*0080*/  IMAD.SHL.U32 R0, R0, 0x2, RZ ;  /* 0x0000000200007824 */ /* 0x002fca00078e00ff */
[----:B------:R-:W-:-:S05]  /*0090*/  LOP3.LUT R0, R0, 0x1fe, RZ, 0xc0, !PT ;  /* 0x000001fe00007812 */ /* 0x000fca00078ec0ff */
[----:B---3--:R-:W-:-:S05]  /*00a0*/  IMAD R0, R3, 0x200, R0 ;  /* 0x0000020003007824 */ /* 0x008fca00078e0200 */
[----:B------:R-:W-:Y:S02]  /*00b0*/  SHF.R.S32.HI R3, RZ, 0x1f, R0 ;  /* 0x0000001fff037819 */ /* 0x000fe40000011400 */
[----:B------:R-:W-:Y:S02]  /*00c0*/  ISETP.GE.AND P0, PT, R0, 0x1e0800, PT ;  /* 0x001e08000000780c */ /* 0x000fe40003f06270 */
[----:B------:R-:W-:-:S04]  /*00d0*/  LEA.HI R3, R3, R0, RZ, 0x7 ;  /* 0x0000000003037211 */ /* 0x000fc800078f38ff */
[----:B------:R-:W-:Y:S02]  /*00e0*/  LOP3.LUT R5, R3, 0xffffff80, RZ, 0xc0, !PT ;  /* 0xffffff8003057812 */ /* 0x000fe400078ec0ff */
[----:B------:R-:W-:-:S03]  /*00f0*/  SHF.R.S32.HI R3, RZ, 0x7, R3 ;  /* 0x00000007ff037819 */ /* 0x000fc60000011403 */
[C---:B------:R-:W-:Y:S02]  /*0100*/  IMAD.IADD R15, R0.reuse, 0x1, -R5 ;  /* 0x00000001000f7824 */ /* 0x040fe400078e0a05 */
[----:B------:R-:W-:Y:S02]  /*0110*/  IMAD.SHL.U32 R4, R3, 0x40, RZ ;  /* 0x0000004003047824 */ /* 0x000fe400078e00ff */
[C---:B----4-:R-:W-:Y:S01]  /*0120*/  IMAD.WIDE R12, R15.reuse, 0x4, R6 ;  /* 0x000000040f0c7825 */ /* 0x050fe200078e0206 */
[C---:B------:R-:W-:Y:S02]  /*0130*/  ISETP.GE.AND P1, PT, R15.reuse, 0x40, PT ;  /* 0x000000400f00780c */ /* 0x040fe40003f26270 */
[----:B------:R-:W-:Y:S02]  /*0140*/  CS2R R18, SRZ ;  /* 0x0000000000127805 */ /* 0x000fe4000001ff00 */
[--C-:B------:R-:W-:Y:S01]  /*0150*/  SHF.R.S32.HI R14, RZ, 0x1f, R4.reuse ;  /* 0x0000001fff0e7819 */ /* 0x100fe20000011404 */
[----:B------:R-:W-:Y:S01]  /*0160*/  IMAD.IADD R3, R15, 0x1, R4 ;  /* 0x000000010f037824 */ /* 0x000fe200078e0204 */
[----:B------:R-:W-:Y:S01]  /*0170*/  ISETP.LT.AND P3, PT, R0, 0x1e0800, !P1 ;  /* 0x001e08000000780c */ /* 0x000fe20004f61270 */
[----:B------:R-:W1:Y:S01]  /*0180*/  LDC.64 R6, c[0x0][0x230] ;  /* 0x00008c00ff067b82 */ /* 0x000e620000000a00 */
[----:B------:R-:W-:Y:S01]  /*0190*/  IADD3 R17, P2, R15, R4, RZ ;  /* 0x000000040f117210 */ /* 0x000fe20007f5e0ff */
[----:B--2---:R-:W-:Y:S01]  /*01a0*/  IMAD.WIDE R10, R3, 0x4, R10 ;  /* 0x00000004030a7825 */ /* 0x004fe200078e020a */
[----:B------:R-:W-:-:S02]  /*01b0*/  CS2R R2, SRZ ;  /* 0x0000000000027805 */ /* 0x000fc4000001ff00 */
[----:B------:R-:W-:Y:S02]  /*01c0*/  CS2R R4, SRZ ;  /* 0x0000000000047805 */ /* 0x000fe4000001ff00 */
[C---:B------:R-:W-:Y:S02]  /*01d0*/  ISETP.GT.AND P4, PT, R15.reuse, 0x3f, !P0 ;  /* 0x0000003f0f00780c */ /* 0x040fe40004784270 */
[----:B------:R-:W-:Y:S02]  /*01e0*/  LEA.HI.X.SX32 R14, R15, R14, 0x1, P2 ;  /* 0x0000000e0f0e7211 */ /* 0x000fe400010f0eff */
[C---:B------:R-:W-:Y:S01]  /*01f0*/  LEA R16, P2, R17.reuse, UR6, 0x2 ;  /* 0x0000000611107c11 */ /* 0x040fe2000f8410ff */
[----:B------:R-:W2:Y:S03]  /*0200*/  @P3 LDG.E.EL.64 R2, desc[UR4][R12.64] ;  /* 0x000000040c023981 */ /* 0x000ea6000c2e1b00 */
[----:B------:R-:W-:Y:S01]  /*0210*/  LEA.HI.X R17, R17, UR7, R14, 0x2, P2 ;  /* 0x0000000711117c11 */ /* 0x000fe200090f140e */
[----:B-----5:R-:W-:Y:S01]  /*0220*/  IMAD.WIDE R14, R15, 0x4, R8 ;  /* 0x000000040f0e7825 */ /* 0x020fe200078e0208 */
[----:B------:R-:W-:Y:S01]  /*0230*/  CS2R R8, SRZ ;  /* 0x0000000000087805 */ /* 0x000fe2000001ff00 */
[----:B------:R-:W3:Y:S04]  /*0240*/  @P3 LDG.E.EL.64 R4, desc[UR4][R10.64] ;  /* 0x000000040a043981 */ /* 0x000ee8000c2e1b00 */
[----:B------:R-:W4:Y:S04]  /*0250*/  @P4 LDG.E.EL.64 R18, desc[UR4][R16.64+-0x100] ;  /* 0xffff000410124981 */ /* 0x000f28000c2e1b00 */
[----:B------:R-:W5:Y:S01]  /*0260*/  @P4 LDG.E.EL.64 R8, desc[UR4][R14.64+-0x100] ;  /* 0xffff00040e084981 */ /* 0x000f62000c2e1b00 */
[----:B-1----:R-:W-:Y:S01]  /*0270*/  IMAD.WIDE R6, R0, 0x4, R6 ;  /* 0x0000000400067825 */ /* 0x002fe200078e0206 */
[----:B--2---:R-:W-:-:S02]  /*0280*/  SEL R21, R2, RZ, P3 ;  /* 0x000000ff02157207 */ /* 0x004fc40001800000 */
[----:B---3--:R-:W-:Y:S02]  /*0290*/  SEL R4, R4, RZ, P3 ;  /* 0x000000ff04047207 */ /* 0x008fe40001800000 */
[----:B------:R-:W-:Y:S02]  /*02a0*/  SEL R5, R5, RZ, P3 ;  /* 0x000000ff05057207 */ /* 0x000fe40001800000 */
[C---:B------:R-:W-:Y:S01]  /*02b0*/  FSETP.GEU.AND P2, PT, R4.reuse, -R21, PT ;  /* 0x800000150400720b */ /* 0x040fe20003f4e000 */
[----:B------:R-:W-:Y:S01]  /*02c0*/  FADD R2, R4, R21 ;  /* 0x0000001504027221 */ /* 0x000fe20000000000 */
[----:B------:R-:W-:Y:S02]  /*02d0*/  SEL R4, R3, RZ, P3 ;  /* 0x000000ff03047207 */ /* 0x000fe40001800000 */
[----:B----4-:R-:W-:Y:S02]  /*02e0*/  SEL R11, R18, RZ, P4 ;  /* 0x000000ff120b7207 */ /* 0x010fe40002000000 */
[----:B------:R-:W-:-:S02]  /*02f0*/  SEL R10, R19, RZ, P4 ;  /* 0x000000ff130a7207 */ /* 0x000fc40002000000 */
[----:B-----5:R-:W-:Y:S02]  /*0300*/  SEL R9, R9, RZ, P4 ;  /* 0x000000ff09097207 */ /* 0x020fe40002000000 */
[----:B------:R-:W-:Y:S01]  /*0310*/  SEL R8, R8, RZ, P4 ;  /* 0x000000ff08087207 */ /* 0x000fe20002000000 */
[----:B------:R-:W-:Y:S01]  /*0320*/  FADD R3, R5, R4 ;  /* 0x0000000405037221 */ /* 0x000fe20000000000 */
[C---:B------:R-:W-:Y:S01]  /*0330*/  FSETP.GEU.AND P3, PT, R10.reuse, -R9, PT ;  /* 0x800000090a00720b */ /* 0x040fe20003f6e000 */
[----:B------:R-:W-:Y:S01]  /*0340*/  FADD R9, R10, R9 ;  /* 0x000000090a097221 */ /* 0x000fe20000000000 */
[C---:B------:R-:W-:Y:S01]  /*0350*/  FSETP.GEU.AND P4, PT, R11.reuse, -R8, PT ;  /* 0x800000080b00720b */ /* 0x040fe20003f8e000 */
[----:B------:R-:W-:Y:S01]  /*0360*/  FADD R8, R11, R8 ;  /* 0x000000080b087221 */ /* 0x000fe20000000000 */
[----:B------:R-:W-:Y:S02]  /*0370*/  FSETP.GEU.AND P5, PT, R5, -R4, PT ;  /* 0x800000040500720b */ /* 0x000fe40003fae000 */
[----:B------:R-:W-:-:S02]  /*0380*/  FSEL R2, R2, RZ, P2 ;  /* 0x000000ff02027208 */ /* 0x000fc40001000000 */
[----:B------:R-:W-:Y:S02]  /*0390*/  FSEL R3, R3, RZ, P5 ;  /* 0x000000ff03037208 */ /* 0x000fe40002800000 */
[----:B------:R-:W-:Y:S02]  /*03a0*/  @P1 FSEL R2, R8, RZ, P4 ;  /* 0x000000ff08021208 */ /* 0x000fe40002000000 */
[----:B------:R-:W-:Y:S01]  /*03b0*/  @P1 FSEL R3, R9, RZ, P3 ;  /* 0x000000ff09031208 */ /* 0x000fe20001800000 */
[----:B------:R-:W-:Y:S06]  /*03c0*/  @P0 EXIT ;  /* 0x000000000000094d */ /* 0x000fec0003800000 */
[----:B------:R-:W-:Y:S01]  /*03d0*/  STG.E.64 desc[UR4][R6.64], R2 ;  /* 0x0000000206007986 */ /* 0x000fe2000c101b04 */
[----:B------:R-:W-:Y:S05]  /*03e0*/  EXIT ;  /* 0x000000000000794d */ /* 0x000fea0003800000 */
.L_x_0:
[----:B------:R-:W-:-:S00]  /*03f0*/  BRA `(.L_x_0) ;  /* 0xfffffffc00fc7947 */ /* 0x000fc0000383ffff */
[----:B------:R-:W-:-:S00]  /*0400*/  NOP ;  /* 0x0000000000007918 */ /* 0x000fc00000000000 */
[----:B------:R-:W-:-:S00]  /*0410*/  NOP ;  /* 0x0000000000007918 */ /* 0x000fc00000000000 */
[----:B------:R-:W-:-:S00]  /*0420*/  NOP ;  /* 0x0000000000007918 */ /* 0x000fc00000000000 */
[----:B------:R-:W-:-:S00]  /*0430*/  NOP ;  /* 0x0000000000007918 */ /* 0x000fc00000000000 */
[----:B------:R-:W-:-:S00]  /*0440*/  NOP ;  /* 0x0000000000007918 */ /* 0x000fc00000000000 */
[----:B------:R-:W-:-:S00]  /*0450*/  NOP ;  /* 0x0000000000007918 */ /* 0x000fc00000000000 */
[----:B------:R-:W-:-:S00]  /*0460*/  NOP ;  /* 0x0000000000007918 */ /* 0x000fc00000000000 */
[----:B------:R-:W-:-:S00]  /*0470*/  NOP ;  /* 0x0000000000007918 */ /* 0x000fc00000000000 */
.L_x_1:


//--------------------- .nv.constant0.triton_poi_fused_cat_10 --------------------------
	.section	.nv.constant0.triton_poi_fused_cat_10,"a",@progbits
	.sectionflags	@""
	.align	4
.nv.constant0.triton_poi_fused_cat_10:
	.zero		572
